	.headerflags	@"EF_CUDA_TEXMODE_UNIFIED EF_CUDA_64BIT_ADDRESS EF_CUDA_ACCELERATORS EF_CUDA_SM90 EF_CUDA_VIRTUAL_SM(EF_CUDA_SM90)"
	.elftype	@"ET_EXEC"


//--------------------- .nv.info                  --------------------------
	.section	.nv.info,"",@"SHT_CUDA_INFO"
	.align	4


	//----- nvinfo : EIATTR_REGCOUNT
	.align		4
        /*0000*/ 	.byte	0x04, 0x2f
        /*0002*/ 	.short	(.L_1 - .L_0)
	.align		4
.L_0:
        /*0004*/ 	.word	index@(triton_poi_fused_5)
        /*0008*/ 	.word	0x0000001f


	//----- nvinfo : EIATTR_MIN_STACK_SIZE
	.align		4
.L_1:
        /*000c*/ 	.byte	0x04, 0x12
        /*000e*/ 	.short	(.L_3 - .L_2)
	.align		4
.L_2:
        /*0010*/ 	.word	index@(triton_poi_fused_5)
        /*0014*/ 	.word	0x00000000


	//----- nvinfo : EIATTR_FRAME_SIZE
	.align		4
.L_3:
        /*0018*/ 	.byte	0x04, 0x11
        /*001a*/ 	.short	(.L_5 - .L_4)
	.align		4
.L_4:
        /*001c*/ 	.word	index@(triton_poi_fused_5)
        /*0020*/ 	.word	0x00000000


	//----- nvinfo : EIATTR_MIN_STACK_SIZE
	.align		4
.L_5:
        /*0024*/ 	.byte	0x04, 0x12
        /*0026*/ 	.short	(.L_7 - .L_6)
	.align		4
.L_6:
        /*0028*/ 	.word	index@(triton_poi_fused_5)
        /*002c*/ 	.word	0x00000000
.L_7:


//--------------------- .nv.info.triton_poi_fused_5 --------------------------
	.section	.nv.info.triton_poi_fused_5,"",@"SHT_CUDA_INFO"
	.sectionflags	@""
	.align	4


	//----- nvinfo : EIATTR_CUDA_API_VERSION
	.align		4
        /*0000*/ 	.byte	0x04, 0x37
        /*0002*/ 	.short	(.L_9 - .L_8)
.L_8:
        /*0004*/ 	.word	0x0000007c


	//----- nvinfo : EIATTR_KPARAM_INFO
	.align		4
.L_9:
        /*0008*/ 	.byte	0x04, 0x17
        /*000a*/ 	.short	(.L_11 - .L_10)
.L_10:
        /*000c*/ 	.word	0x00000000
        /*0010*/ 	.short	0x0003
        /*0012*/ 	.short	0x0014
        /*0014*/ 	.byte	0x00, 0xf0, 0x11, 0x00


	//----- nvinfo : EIATTR_KPARAM_INFO
	.align		4
.L_11:
        /*0018*/ 	.byte	0x04, 0x17
        /*001a*/ 	.short	(.L_13 - .L_12)
.L_12:
        /*001c*/ 	.word	0x00000000
        /*0020*/ 	.short	0x0002
        /*0022*/ 	.short	0x0010
        /*0024*/ 	.byte	0x00, 0xf0, 0x11, 0x00


	//----- nvinfo : EIATTR_KPARAM_INFO
	.align		4
.L_13:
        /*0028*/ 	.byte	0x04, 0x17
        /*002a*/ 	.short	(.L_15 - .L_14)
.L_14:
        /*002c*/ 	.word	0x00000000
        /*0030*/ 	.short	0x0001
        /*0032*/ 	.short	0x0008
        /*0034*/ 	.byte	0x00, 0xf4, 0x21, 0x00


	//----- nvinfo : EIATTR_KPARAM_INFO
	.align		4
.L_15:
        /*0038*/ 	.byte	0x04, 0x17
        /*003a*/ 	.short	(.L_17 - .L_16)
.L_16:
        /*003c*/ 	.word	0x00000000
        /*0040*/ 	.short	0x0000
        /*0042*/ 	.short	0x0000
        /*0044*/ 	.byte	0x00, 0xf4, 0x21, 0x00


	//----- nvinfo : EIATTR_SPARSE_MMA_MASK
	.align		4
.L_17:
        /*0048*/ 	.byte	0x03, 0x50
        /*004a*/ 	.short	0x0000


	//----- nvinfo : EIATTR_MAXREG_COUNT
	.align		4
        /*004c*/ 	.byte	0x03, 0x1b
        /*004e*/ 	.short	0x00ff


	//----- nvinfo : EIATTR_EXIT_INSTR_OFFSETS
	.align		4
        /*0050*/ 	.byte	0x04, 0x1c
        /*0052*/ 	.short	(.L_19 - .L_18)


	//   ....[0]....
.L_18:
        /*0054*/ 	.word	0x000005c0


	//   ....[1]....
        /*0058*/ 	.word	0x00000610


	//----- nvinfo : EIATTR_REQNTID
	.align		4
.L_19:
        /*005c*/ 	.byte	0x04, 0x10
        /*005e*/ 	.short	(.L_21 - .L_20)
.L_20:
        /*0060*/ 	.word	0x00000080
        /*0064*/ 	.word	0x00000001
        /*0068*/ 	.word	0x00000001


	//----- nvinfo : EIATTR_CBANK_PARAM_SIZE
	.align		4
.L_21:
        /*006c*/ 	.byte	0x03, 0x19
        /*006e*/ 	.short	0x0018


	//----- nvinfo : EIATTR_PARAM_CBANK
	.align		4
        /*0070*/ 	.byte	0x04, 0x0a
        /*0072*/ 	.short	(.L_23 - .L_22)
	.align		4
.L_22:
        /*0074*/ 	.word	index@(.nv.constant0.triton_poi_fused_5)
        /*0078*/ 	.short	0x0210
        /*007a*/ 	.short	0x0018


	//----- nvinfo : EIATTR_SW_WAR
	.align		4
.L_23:
        /*007c*/ 	.byte	0x04, 0x36
        /*007e*/ 	.short	(.L_25 - .L_24)
.L_24:
        /*0080*/ 	.word	0x00000008
.L_25:


//--------------------- .nv.callgraph             --------------------------
	.section	.nv.callgraph,"",@"SHT_CUDA_CALLGRAPH"
	.align	4
	.sectionentsize	8
	.align		4
        /*0000*/ 	.word	0x00000000
	.align		4
        /*0004*/ 	.word	0xffffffff
	.align		4
        /*0008*/ 	.word	0x00000000
	.align		4
        /*000c*/ 	.word	0xfffffffe
	.align		4
        /*0010*/ 	.word	0x00000000
	.align		4
        /*0014*/ 	.word	0xfffffffd
	.align		4
        /*0018*/ 	.word	0x00000000
	.align		4
        /*001c*/ 	.word	0xfffffffc


//--------------------- .text.triton_poi_fused_5  --------------------------
	.section	.text.triton_poi_fused_5,"ax",@progbits
	.sectionflags	@"SHF_BARRIERS=1"
	.align	128
        .global         triton_poi_fused_5
        .type           triton_poi_fused_5,@function
        .size           triton_poi_fused_5,(.L_x_1 - triton_poi_fused_5)
        .other          triton_poi_fused_5,@"STO_CUDA_ENTRY STV_DEFAULT"
triton_poi_fused_5:
.text.triton_poi_fused_5:
[----:B------:R-:W0:Y:S01]  /*0000*/  LDC R1, c[0x0][0x28] ;  /* 0x00000a00ff017b82 */ /* 0x000e220000000800 */
[----:B------:R-:W1:Y:S07]  /*0010*/  S2R R21, SR_TID.X ;  /* 0x0000000000157919 */ /* 0x000e6e0000002100 */
[----:B------:R-:W2:Y:S01]  /*0020*/  LDC.64 R8, c[0x0][0x210] ;  /* 0x00008400ff087b82 */ /* 0x000ea20000000a00 */
[----:B------:R-:W-:Y:S01]  /*0030*/  IMAD.MOV.U32 R20, RZ, RZ, RZ ;  /* 0x000000ffff147224 */ /* 0x000fe200078e00ff */
[----:B------:R-:W-:Y:S01]  /*0040*/  ULDC.64 UR6, c[0x0][0x208] ;  /* 0x0000820000067ab9 */ /* 0x000fe20000000a00 */
[----:B------:R-:W3:Y:S01]  /*0050*/  S2R R0, SR_CTAID.X ;  /* 0x0000000000007919 */ /* 0x000ee20000002500 */
[----:B------:R-:W4:Y:S01]  /*0060*/  S2R R18, SR_CTAID.Y ;  /* 0x0000000000127919 */ /* 0x000f220000002600 */
[----:B------:R-:W-:Y:S01]  /*0070*/  IMAD.MOV.U32 R28, RZ, RZ, RZ ;  /* 0x000000ffff1c7224 */ /* 0x000fe200078e00ff */
[----:B-1----:R-:W-:Y:S01]  /*0080*/  SHF.R.U32.HI R19, RZ, 0x4, R21 ;  /* 0x00000004ff137819 */ /* 0x002fe20000011615 */
[----:B---3--:R-:W-:-:S03]  /*0090*/  IMAD.SHL.U32 R0, R0, 0x10, RZ ;  /* 0x0000001000007824 */ /* 0x008fc600078e00ff */
[----:B------:R-:W-:Y:S01]  /*00a0*/  SGXT.U32 R19, R19, 0x3 ;  /* 0x000000031313781a */ /* 0x000fe20000000000 */
[----:B----4-:R-:W-:Y:S01]  /*00b0*/  IMAD.SHL.U32 R18, R18, 0x40, RZ ;  /* 0x0000004012127824 */ /* 0x010fe200078e00ff */
[----:B------:R-:W-:-:S04]  /*00c0*/  LOP3.LUT R12, R0, 0xf, R21, 0xf8, !PT ;  /* 0x0000000f000c7812 */ /* 0x000fc800078ef815 */
[----:B------:R-:W-:Y:S02]  /*00d0*/  LOP3.LUT R3, R18, 0x8, R19, 0xfe, !PT ;  /* 0x0000000812037812 */ /* 0x000fe400078efe13 */
[----:B------:R-:W-:Y:S02]  /*00e0*/  LOP3.LUT R5, R18, 0x18, R19, 0xfe, !PT ;  /* 0x0000001812057812 */ /* 0x000fe400078efe13 */
[----:B------:R-:W-:Y:S01]  /*00f0*/  LOP3.LUT R2, R18, R19, RZ, 0xfc, !PT ;  /* 0x0000001312027212 */ /* 0x000fe200078efcff */
[--C-:B------:R-:W-:Y:S01]  /*0100*/  IMAD R3, R3, 0x9, R12.reuse ;  /* 0x0000000903037824 */ /* 0x100fe200078e020c */
[----:B------:R-:W-:Y:S01]  /*0110*/  LOP3.LUT R4, R18, 0x10, R19, 0xfe, !PT ;  /* 0x0000001012047812 */ /* 0x000fe200078efe13 */
        /* <DEDUP_REMOVED lines=9> */
[----:B------:R-:W-:Y:S01]  /*01b0*/  ISETP.GE.AND P0, PT, R12, 0x9, PT ;  /* 0x000000090c00780c */ /* 0x000fe20003f06270 */
[----:B------:R-:W-:-:S02]  /*01c0*/  IMAD R25, R10, 0x9, R12 ;  /* 0x000000090a197824 */ /* 0x000fc400078e020c */
[----:B------:R-:W-:Y:S02]  /*01d0*/  IMAD R27, R11, 0x9, R12 ;  /* 0x000000090b1b7824 */ /* 0x000fe400078e020c */
[----:B--2---:R-:W-:-:S04]  /*01e0*/  IMAD.WIDE R14, R3, 0x4, R8 ;  /* 0x00000004030e7825 */ /* 0x004fc800078e0208 */
[----:B------:R-:W-:-:S04]  /*01f0*/  IMAD.WIDE R10, R5, 0x4, R8 ;  /* 0x00000004050a7825 */ /* 0x000fc800078e0208 */
[----:B------:R-:W-:-:S04]  /*0200*/  IMAD.WIDE R16, R17, 0x4, R8 ;  /* 0x0000000411107825 */ /* 0x000fc800078e0208 */
[--C-:B------:R-:W-:Y:S01]  /*0210*/  IMAD.WIDE R12, R13, 0x4, R8.reuse ;  /* 0x000000040d0c7825 */ /* 0x100fe200078e0208 */
[----:B------:R-:W2:Y:S03]  /*0220*/  @!P0 LDG.E.EL R20, desc[UR6][R16.64] ;  /* 0x0000000610148981 */ /* 0x000ea6000c2e1900 */
[----:B------:R-:W-:Y:S01]  /*0230*/  IMAD.WIDE R4, R23, 0x4, R8 ;  /* 0x0000000417047825 */ /* 0x000fe200078e0208 */
[----:B------:R-:W-:-:S03]  /*0240*/  CS2R R22, SRZ ;  /* 0x0000000000167805 */ /* 0x000fc6000001ff00 */
[----:B------:R-:W-:-:S03]  /*0250*/  IMAD.WIDE R6, R7, 0x4, R8 ;  /* 0x0000000407067825 */ /* 0x000fc600078e0208 */
[----:B------:R1:W3:Y:S01]  /*0260*/  @!P0 LDG.E.EL R22, desc[UR6][R12.64] ;  /* 0x000000060c168981 */ /* 0x0002e2000c2e1900 */
[--C-:B------:R-:W-:Y:S01]  /*0270*/  IMAD.WIDE R2, R25, 0x4, R8.reuse ;  /* 0x0000000419027825 */ /* 0x100fe200078e0208 */
[----:B------:R-:W-:Y:S02]  /*0280*/  CS2R R24, SRZ ;  /* 0x0000000000187805 */ /* 0x000fe4000001ff00 */
[----:B------:R4:W5:Y:S01]  /*0290*/  @!P0 LDG.E.EL R23, desc[UR6][R10.64] ;  /* 0x000000060a178981 */ /* 0x000962000c2e1900 */
[----:B------:R-:W-:Y:S01]  /*02a0*/  IMAD.WIDE R8, R27, 0x4, R8 ;  /* 0x000000041b087825 */ /* 0x000fe200078e0208 */
[----:B------:R-:W-:Y:S02]  /*02b0*/  CS2R R26, SRZ ;  /* 0x00000000001a7805 */ /* 0x000fe4000001ff00 */
[----:B------:R-:W5:Y:S04]  /*02c0*/  @!P0 LDG.E.EL R24, desc[UR6][R14.64] ;  /* 0x000000060e188981 */ /* 0x000f68000c2e1900 */
[----:B------:R1:W5:Y:S04]  /*02d0*/  @!P0 LDG.E.EL R25, desc[UR6][R4.64] ;  /* 0x0000000604198981 */ /* 0x000368000c2e1900 */
[----:B------:R-:W5:Y:S04]  /*02e0*/  @!P0 LDG.E.EL R26, desc[UR6][R6.64] ;  /* 0x00000006061a8981 */ /* 0x000f68000c2e1900 */
[----:B------:R4:W5:Y:S04]  /*02f0*/  @!P0 LDG.E.EL R28, desc[UR6][R2.64] ;  /* 0x00000006021c8981 */ /* 0x000968000c2e1900 */
[----:B------:R4:W5:Y:S01]  /*0300*/  @!P0 LDG.E.EL R27, desc[UR6][R8.64] ;  /* 0x00000006081b8981 */ /* 0x000962000c2e1900 */
[----:B------:R-:W4:Y:S01]  /*0310*/  S2UR UR5, SR_CgaCtaId ;  /* 0x00000000000579c3 */ /* 0x000f220000008800 */
[----:B-1----:R-:W-:Y:S01]  /*0320*/  IMAD.SHL.U32 R12, R21, 0x40, RZ ;  /* 0x00000040150c7824 */ /* 0x002fe200078e00ff */
[----:B------:R-:W-:-:S04]  /*0330*/  UMOV UR4, 0x400 ;  /* 0x0000040000047882 */ /* 0x000fc80000000000 */
[----:B------:R-:W-:-:S04]  /*0340*/  LOP3.LUT R12, R12, 0x3c0, RZ, 0xc0, !PT ;  /* 0x000003c00c0c7812 */ /* 0x000fc800078ec0ff */
[----:B----4-:R-:W-:-:S04]  /*0350*/  LOP3.LUT R11, R12, R19, RZ, 0xfc, !PT ;  /* 0x000000130c0b7212 */ /* 0x010fc800078efcff */
[----:B------:R-:W-:Y:S01]  /*0360*/  LEA.HI R11, R12, R11, RZ, 0x1c ;  /* 0x0000000b0c0b7211 */ /* 0x000fe200078fe0ff */
[----:B0-----:R-:W-:-:S06]  /*0370*/  UPRMT UR4, UR5, 0x654, UR4 ;  /* 0x0000065405047896 */ /* 0x001fcc0008000004 */
[----:B------:R-:W-:Y:S02]  /*0380*/  LEA R13, R11, UR4, 0x2 ;  /* 0x000000040b0d7c11 */ /* 0x000fe4000f8e10ff */
[----:B------:R-:W-:Y:S01]  /*0390*/  SHF.R.U32.HI R4, RZ, 0x2, R21 ;  /* 0x00000002ff047819 */ /* 0x000fe20000011615 */
[----:B------:R-:W-:-:S03]  /*03a0*/  IMAD.SHL.U32 R21, R21, 0x4, RZ ;  /* 0x0000000415157824 */ /* 0x000fc600078e00ff */
[----:B------:R-:W-:Y:S02]  /*03b0*/  LOP3.LUT R3, R4, 0x1c, RZ, 0xc0, !PT ;  /* 0x0000001c04037812 */ /* 0x000fe400078ec0ff */
[----:B------:R-:W-:-:S05]  /*03c0*/  LOP3.LUT R8, R21, 0x1fc, RZ, 0xc0, !PT ;  /* 0x000001fc15087812 */ /* 0x000fca00078ec0ff */
[----:B------:R-:W-:-:S05]  /*03d0*/  IMAD.IADD R3, R8, 0x1, R3 ;  /* 0x0000000108037824 */ /* 0x000fca00078e0203 */
[----:B------:R-:W-:Y:S02]  /*03e0*/  LEA R4, R3, UR4, 0x2 ;  /* 0x0000000403047c11 */ /* 0x000fe4000f8e10ff */
[----:B------:R-:W-:Y:S01]  /*03f0*/  LOP3.LUT R18, R18, 0x3c, R21, 0xf8, !PT ;  /* 0x0000003c12127812 */ /* 0x000fe200078ef815 */
[----:B------:R-:W0:Y:S04]  /*0400*/  LDC.64 R2, c[0x0][0x218] ;  /* 0x00008600ff027b82 */ /* 0x000e280000000a00 */
[----:B------:R-:W-:-:S05]  /*0410*/  IMAD.HI R9, R18, 0x66666667, RZ ;  /* 0x6666666712097827 */ /* 0x000fca00078e02ff */
[----:B------:R-:W-:-:S04]  /*0420*/  SHF.R.U32.HI R10, RZ, 0x1f, R9 ;  /* 0x0000001fff0a7819 */ /* 0x000fc80000011609 */
[----:B------:R-:W-:Y:S02]  /*0430*/  LEA.HI.SX32 R11, R9, R10, 0x1a ;  /* 0x0000000a090b7211 */ /* 0x000fe400078fd2ff */
[----:B------:R-:W-:Y:S02]  /*0440*/  LOP3.LUT R10, R8, 0x200, RZ, 0xfc, !PT ;  /* 0x00000200080a7812 */ /* 0x000fe400078efcff */
[----:B------:R-:W-:Y:S01]  /*0450*/  LOP3.LUT R9, R0, R19, RZ, 0xfc, !PT ;  /* 0x0000001300097212 */ /* 0x000fe200078efcff */
[C---:B------:R-:W-:Y:S01]  /*0460*/  IMAD R18, R11.reuse, -0xa0, R18 ;  /* 0xffffff600b127824 */ /* 0x040fe200078e0212 */
[----:B------:R-:W-:Y:S02]  /*0470*/  LOP3.LUT R0, R0, 0x8, R19, 0xfe, !PT ;  /* 0x0000000800007812 */ /* 0x000fe400078efe13 */
[----:B------:R-:W-:Y:S01]  /*0480*/  SHF.R.U32.HI R10, RZ, 0x4, R10 ;  /* 0x00000004ff0a7819 */ /* 0x000fe2000001160a */
[----:B------:R-:W-:Y:S01]  /*0490*/  IMAD R18, R11, 0x5a0, R18 ;  /* 0x000005a00b127824 */ /* 0x000fe200078e0212 */
[----:B------:R-:W-:-:S02]  /*04a0*/  ISETP.GE.AND P1, PT, R9, 0x9, PT ;  /* 0x000000090900780c */ /* 0x000fc40003f26270 */
[----:B------:R-:W-:Y:S02]  /*04b0*/  ISETP.GE.AND P0, PT, R0, 0x9, PT ;  /* 0x000000090000780c */ /* 0x000fe40003f06270 */
[----:B------:R-:W-:Y:S01]  /*04c0*/  LOP3.LUT R11, R10, 0x3c, RZ, 0xc0, !PT ;  /* 0x0000003c0a0b7812 */ /* 0x000fe200078ec0ff */
[----:B------:R-:W-:-:S04]  /*04d0*/  IMAD R9, R9, 0xa0, R18 ;  /* 0x000000a009097824 */ /* 0x000fc800078e0212 */
[----:B------:R-:W-:Y:S02]  /*04e0*/  IMAD.IADD R11, R8, 0x1, R11 ;  /* 0x00000001080b7824 */ /* 0x000fe400078e020b */
[----:B0-----:R-:W-:-:S03]  /*04f0*/  IMAD.WIDE R8, R9, 0x4, R2 ;  /* 0x0000000409087825 */ /* 0x001fc600078e0202 */
[----:B------:R-:W-:Y:S01]  /*0500*/  LEA R11, R11, UR4, 0x2 ;  /* 0x000000040b0b7c11 */ /* 0x000fe2000f8e10ff */
[----:B--2---:R-:W-:Y:S04]  /*0510*/  STS [R13], R20 ;  /* 0x000000140d007388 */ /* 0x004fe80000000800 */
[----:B---3--:R-:W-:Y:S04]  /*0520*/  STS [R13+0x40], R22 ;  /* 0x000040160d007388 */ /* 0x008fe80000000800 */
[----:B-----5:R-:W-:Y:S04]  /*0530*/  STS [R13+0x60], R23 ;  /* 0x000060170d007388 */ /* 0x020fe80000000800 */
[----:B------:R-:W-:Y:S04]  /*0540*/  STS [R13+0x20], R24 ;  /* 0x000020180d007388 */ /* 0x000fe80000000800 */
[----:B------:R-:W-:Y:S04]  /*0550*/  STS [R13+0x80], R25 ;  /* 0x000080190d007388 */ /* 0x000fe80000000800 */
[----:B------:R-:W-:Y:S04]  /*0560*/  STS [R13+0xa0], R26 ;  /* 0x0000a01a0d007388 */ /* 0x000fe80000000800 */
[----:B------:R-:W-:Y:S04]  /*0570*/  STS [R13+0xc0], R28 ;  /* 0x0000c01c0d007388 */ /* 0x000fe80000000800 */
[----:B------:R-:W-:Y:S01]  /*0580*/  STS [R13+0xe0], R27 ;  /* 0x0000e01b0d007388 */ /* 0x000fe20000000800 */
[----:B------:R-:W-:Y:S06]  /*0590*/  BAR.SYNC.DEFER_BLOCKING 0x0 ;  /* 0x0000000000007b1d */ /* 0x000fec0000010000 */
[----:B------:R-:W0:Y:S04]  /*05a0*/  LDS.128 R4, [R4] ;  /* 0x0000000004047984 */ /* 0x000e280000000c00 */
[----:B0-----:R0:W-:Y:S02]  /*05b0*/  @!P1 STG.E.128 desc[UR6][R8.64], R4 ;  /* 0x0000000408009986 */ /* 0x0011e4000c101d06 */
[----:B0-----:R-:W-:Y:S05]  /*05c0*/  @P0 EXIT ;  /* 0x000000000000094d */ /* 0x001fea0003800000 */
[----:B0-----:R-:W0:Y:S01]  /*05d0*/  LDS.128 R8, [R11+0x800] ;  /* 0x000800000b087984 */ /* 0x001e220000000c00 */
[----:B------:R-:W-:-:S04]  /*05e0*/  IMAD R5, R0, 0xa0, R18 ;  /* 0x000000a000057824 */ /* 0x000fc800078e0212 */
[----:B------:R-:W-:-:S05]  /*05f0*/  IMAD.WIDE R2, R5, 0x4, R2 ;  /* 0x0000000405027825 */ /* 0x000fca00078e0202 */
[----:B0-----:R-:W-:Y:S01]  /*0600*/  STG.E.128 desc[UR6][R2.64], R8 ;  /* 0x0000000802007986 */ /* 0x001fe2000c101d06 */
[----:B------:R-:W-:Y:S05]  /*0610*/  EXIT ;  /* 0x000000000000794d */ /* 0x000fea0003800000 */
.L_x_0:
[----:B------:R-:W-:-:S00]  /*0620*/  BRA `(.L_x_0) ;  /* 0xfffffffc00fc7947 */ /* 0x000fc0000383ffff */
[----:B------:R-:W-:-:S00]  /*0630*/  NOP ;  /* 0x0000000000007918 */ /* 0x000fc00000000000 */
        /* <DEDUP_REMOVED lines=12> */
.L_x_1:


//--------------------- .nv.shared.triton_poi_fused_5 --------------------------
	.section	.nv.shared.triton_poi_fused_5,"aw",@nobits
	.sectionflags	@""
	.align	16
	.zero		1024


//--------------------- .nv.constant0.triton_poi_fused_5 --------------------------
	.section	.nv.constant0.triton_poi_fused_5,"a",@progbits
	.sectionflags	@""
	.align	4
.nv.constant0.triton_poi_fused_5:
	.zero		552
